//
// Generated by NVIDIA NVVM Compiler
//
// Compiler Build ID: CL-36424714
// Cuda compilation tools, release 13.0, V13.0.88
// Based on NVVM 20.0.0
//

.version 9.0
.target sm_100
.address_size 64

	// .globl	_Z11inputkernelP5inputPKS_

.visible .entry _Z11inputkernelP5inputPKS_(
	.param .u64 .ptr .align 1 _Z11inputkernelP5inputPKS__param_0,
	.param .u64 .ptr .align 1 _Z11inputkernelP5inputPKS__param_1
)
{
	.reg .b32 	%r<6>;
	.reg .b64 	%rd<8>;

	ld.param.u64 	%rd1, [_Z11inputkernelP5inputPKS__param_0];
	ld.param.u64 	%rd2, [_Z11inputkernelP5inputPKS__param_1];
	cvta.to.global.u64 	%rd3, %rd1;
	cvta.to.global.u64 	%rd4, %rd2;
	mov.u32 	%r1, %tid.x;
	mov.u32 	%r2, %ctaid.x;
	mad.lo.s32 	%r3, %r2, 100, %r1;
	mul.wide.s32 	%rd5, %r3, 4;
	add.s64 	%rd6, %rd4, %rd5;
	ld.global.u32 	%r4, [%rd6];
	add.s32 	%r5, %r4, 1;
	add.s64 	%rd7, %rd3, %rd5;
	st.global.u32 	[%rd7], %r5;
	ret;

}


// ===== COMPILED SASS (sm_100) =====

	.target	sm_100

	.elftype	@"ET_EXEC"


//--------------------- .note.nv.tkinfo           --------------------------
	.section	.note.nv.tkinfo,"",@"SHT_NOTE"
	.sectionflags	@"SHF_NOTE_NV_TKINFO"
	.tkinfo
        /*0018*/ 	.word	0x00000002
        /*0030*/ 	.string	""
        /*0030*/ 	.string	"ptxas"
        /*0030*/ 	.string	"Cuda compilation tools, release 13.0, V13.0.88"
        /*0030*/ 	.string	"Build cuda_13.0.r13.0/compiler.36424714_0"
        /*0030*/ 	.string	"-arch sm_100 -m 64 "



//--------------------- .note.nv.cuinfo           --------------------------
	.section	.note.nv.cuinfo,"",@"SHT_NOTE"
	.sectionflags	@"SHF_NOTE_NV_CUINFO"
        /*0018*/ 	.short	0x0002
        /*001a*/ 	.short	0x0064
        /*001c*/ 	.short	0x0082
	.zero		2


//--------------------- .nv.info                  --------------------------
	.section	.nv.info,"",@"SHT_CUDA_INFO"
	.align	4


	//----- nvinfo : EIATTR_REGCOUNT
	.align		4
        /*0000*/ 	.byte	0x04, 0x2f
        /*0002*/ 	.short	(.L_1 - .L_0)
	.align		4
.L_0:
        /*0004*/ 	.word	index@(_Z11inputkernelP5inputPKS_)
        /*0008*/ 	.word	0x0000000a


	//----- nvinfo : EIATTR_FRAME_SIZE
	.align		4
.L_1:
        /*000c*/ 	.byte	0x04, 0x11
        /*000e*/ 	.short	(.L_3 - .L_2)
	.align		4
.L_2:
        /*0010*/ 	.word	index@(_Z11inputkernelP5inputPKS_)
        /*0014*/ 	.word	0x00000000


	//----- nvinfo : EIATTR_MIN_STACK_SIZE
	.align		4
.L_3:
        /*0018*/ 	.byte	0x04, 0x12
        /*001a*/ 	.short	(.L_5 - .L_4)
	.align		4
.L_4:
        /*001c*/ 	.word	index@(_Z11inputkernelP5inputPKS_)
        /*0020*/ 	.word	0x00000000
.L_5:


//--------------------- .nv.compat                --------------------------
	.section	.nv.compat,"",@"SHT_CUDA_COMPAT_INFO"
	.align	4
        /*0000*/ 	.byte	0x02, 0x09, 0x00, 0x00, 0x02, 0x02, 0x01, 0x00, 0x02, 0x05, 0x05, 0x00, 0x03, 0x07, 0x01, 0x01
        /*0010*/ 	.byte	0x02, 0x03, 0x00, 0x00, 0x02, 0x06, 0x01, 0x00, 0x04, 0x0b, 0x08, 0x00, 0x09, 0x00, 0x00, 0x00
        /*0020*/ 	.byte	0x00, 0x00, 0x00, 0x00


//--------------------- .nv.info._Z11inputkernelP5inputPKS_ --------------------------
	.section	.nv.info._Z11inputkernelP5inputPKS_,"",@"SHT_CUDA_INFO"
	.sectionflags	@""
	.align	4


	//----- nvinfo : EIATTR_CUDA_API_VERSION
	.align		4
        /*0000*/ 	.byte	0x04, 0x37
        /*0002*/ 	.short	(.L_7 - .L_6)
.L_6:
        /*0004*/ 	.word	0x00000082


	//----- nvinfo : EIATTR_KPARAM_INFO
	.align		4
.L_7:
        /*0008*/ 	.byte	0x04, 0x17
        /*000a*/ 	.short	(.L_9 - .L_8)
.L_8:
        /*000c*/ 	.word	0x00000000
        /*0010*/ 	.short	0x0001
        /*0012*/ 	.short	0x0008
        /*0014*/ 	.byte	0x00, 0xf5, 0x21, 0x00


	//----- nvinfo : EIATTR_KPARAM_INFO
	.align		4
.L_9:
        /*0018*/ 	.byte	0x04, 0x17
        /*001a*/ 	.short	(.L_11 - .L_10)
.L_10:
        /*001c*/ 	.word	0x00000000
        /*0020*/ 	.short	0x0000
        /*0022*/ 	.short	0x0000
        /*0024*/ 	.byte	0x00, 0xf5, 0x21, 0x00


	//----- nvinfo : EIATTR_SPARSE_MMA_MASK
	.align		4
.L_11:
        /*0028*/ 	.byte	0x03, 0x50
        /*002a*/ 	.short	0x0000


	//----- nvinfo : EIATTR_MAXREG_COUNT
	.align		4
        /*002c*/ 	.byte	0x03, 0x1b
        /*002e*/ 	.short	0x00ff


	//----- nvinfo : EIATTR_MERCURY_ISA_VERSION
	.align		4
        /*0030*/ 	.byte	0x03, 0x5f
        /*0032*/ 	.short	0x0101


	//----- nvinfo : EIATTR_VRC_CTA_INIT_COUNT
	.align		4
        /*0034*/ 	.byte	0x02, 0x4a
	.zero		1
	.zero		1


	//----- nvinfo : EIATTR_EXIT_INSTR_OFFSETS
	.align		4
        /*0038*/ 	.byte	0x04, 0x1c
        /*003a*/ 	.short	(.L_13 - .L_12)


	//   ....[0]....
.L_12:
        /*003c*/ 	.word	0x000000c0


	//----- nvinfo : EIATTR_CBANK_PARAM_SIZE
	.align		4
.L_13:
        /*0040*/ 	.byte	0x03, 0x19
        /*0042*/ 	.short	0x0010


	//----- nvinfo : EIATTR_PARAM_CBANK
	.align		4
        /*0044*/ 	.byte	0x04, 0x0a
        /*0046*/ 	.short	(.L_15 - .L_14)
	.align		4
.L_14:
        /*0048*/ 	.word	index@(.nv.constant0._Z11inputkernelP5inputPKS_)
        /*004c*/ 	.short	0x0380
        /*004e*/ 	.short	0x0010


	//----- nvinfo : EIATTR_SW_WAR
	.align		4
.L_15:
        /*0050*/ 	.byte	0x04, 0x36
        /*0052*/ 	.short	(.L_17 - .L_16)
.L_16:
        /*0054*/ 	.word	0x00000008
.L_17:


//--------------------- .nv.callgraph             --------------------------
	.section	.nv.callgraph,"",@"SHT_CUDA_CALLGRAPH"
	.align	4
	.sectionentsize	8
	.align		4
        /*0000*/ 	.word	0x00000000
	.align		4
        /*0004*/ 	.word	0xffffffff
	.align		4
        /*0008*/ 	.word	0x00000000
	.align		4
        /*000c*/ 	.word	0xfffffffe
	.align		4
        /*0010*/ 	.word	0x00000000
	.align		4
        /*0014*/ 	.word	0xfffffffd
	.align		4
        /*0018*/ 	.word	0x00000000
	.align		4
        /*001c*/ 	.word	0xfffffffc


//--------------------- .text._Z11inputkernelP5inputPKS_ --------------------------
	.section	.text._Z11inputkernelP5inputPKS_,"ax",@progbits
	.align	128
        .global         _Z11inputkernelP5inputPKS_
        .type           _Z11inputkernelP5inputPKS_,@function
        .size           _Z11inputkernelP5inputPKS_,(.L_x_1 - _Z11inputkernelP5inputPKS_)
        .other          _Z11inputkernelP5inputPKS_,@"STO_CUDA_ENTRY STV_DEFAULT"
_Z11inputkernelP5inputPKS_:
.text._Z11inputkernelP5inputPKS_:
[----:B------:R-:W-:Y:S01]  /*0000*/  LDC R1, c[0x0][0x37c] ;  /* 0x0000df00ff017b82 */ /* 0x000fe20000000800 */
[----:B------:R-:W0:Y:S07]  /*0010*/  S2R R7, SR_TID.X ;  /* 0x0000000000077919 */ /* 0x000e2e0000002100 */
[----:B------:R-:W1:Y:S01]  /*0020*/  LDC.64 R2, c[0x0][0x388] ;  /* 0x0000e200ff027b82 */ /* 0x000e620000000a00 */
[----:B------:R-:W2:Y:S01]  /*0030*/  LDCU.64 UR4, c[0x0][0x358] ;  /* 0x00006b00ff0477ac */ /* 0x000ea20008000a00 */
[----:B------:R-:W0:Y:S06]  /*0040*/  S2R R0, SR_CTAID.X ;  /* 0x0000000000007919 */ /* 0x000e2c0000002500 */
[----:B------:R-:W3:Y:S01]  /*0050*/  LDC.64 R4, c[0x0][0x380] ;  /* 0x0000e000ff047b82 */ /* 0x000ee20000000a00 */
[----:B0-----:R-:W-:-:S04]  /*0060*/  IMAD R7, R0, 0x64, R7 ;  /* 0x0000006400077824 */ /* 0x001fc800078e0207 */
[----:B-1----:R-:W-:-:S06]  /*0070*/  IMAD.WIDE R2, R7, 0x4, R2 ;  /* 0x0000000407027825 */ /* 0x002fcc00078e0202 */
[----:B--2---:R-:W2:Y:S01]  /*0080*/  LDG.E R2, desc[UR4][R2.64] ;  /* 0x0000000402027981 */ /* 0x004ea2000c1e1900 */
[----:B---3--:R-:W-:Y:S01]  /*0090*/  IMAD.WIDE R4, R7, 0x4, R4 ;  /* 0x0000000407047825 */ /* 0x008fe200078e0204 */
[----:B--2---:R-:W-:-:S05]  /*00a0*/  IADD3 R7, PT, PT, R2, 0x1, RZ ;  /* 0x0000000102077810 */ /* 0x004fca0007ffe0ff */
[----:B------:R-:W-:Y:S01]  /*00b0*/  STG.E desc[UR4][R4.64], R7 ;  /* 0x0000000704007986 */ /* 0x000fe2000c101904 */
[----:B------:R-:W-:Y:S05]  /*00c0*/  EXIT ;  /* 0x000000000000794d */ /* 0x000fea0003800000 */
.L_x_0:
[----:B------:R-:W-:-:S00]  /*00d0*/  BRA `(.L_x_0) ;  /* 0xfffffffc00fc7947 */ /* 0x000fc0000383ffff */
[----:B------:R-:W-:-:S00]  /*00e0*/  NOP ;  /* 0x0000000000007918 */ /* 0x000fc00000000000 */
        /* <DEDUP_REMOVED lines=9> */
.L_x_1:


//--------------------- .nv.shared.reserved.0     --------------------------
	.section	.nv.shared.reserved.0,"aw",@nobits
	.weak		__nv_reservedSMEM_offset_0_alias
	.size		__nv_reservedSMEM_offset_0_alias, 0, 64
	.other		__nv_reservedSMEM_offset_0_alias,@"STO_CUDA_RESERVED_SHARED STV_DEFAULT"
__nv_reservedSMEM_offset_0_alias:
	.zero		0
	.zero		64


//--------------------- .nv.constant0._Z11inputkernelP5inputPKS_ --------------------------
	.section	.nv.constant0._Z11inputkernelP5inputPKS_,"a",@progbits
	.sectionflags	@""
	.align	4
.nv.constant0._Z11inputkernelP5inputPKS_:
	.zero		912


//--------------------- SYMBOLS --------------------------

	.type		.nv.reservedSmem.offset0,@object
	.size		.nv.reservedSmem.offset0,0x4
